	.headerflags	@"EF_CUDA_TEXMODE_UNIFIED EF_CUDA_64BIT_ADDRESS EF_CUDA_ACCELERATORS EF_CUDA_SM90 EF_CUDA_VIRTUAL_SM(EF_CUDA_SM90)"
	.elftype	@"ET_EXEC"


//--------------------- .nv.info                  --------------------------
	.section	.nv.info,"",@"SHT_CUDA_INFO"
	.align	4


	//----- nvinfo : EIATTR_REGCOUNT
	.align		4
        /*0000*/ 	.byte	0x04, 0x2f
        /*0002*/ 	.short	(.L_3 - .L_2)
	.align		4
.L_2:
        /*0004*/ 	.word	index@(triton_poi_fused__native_batch_norm_legit_no_training_add_relu_13)
        /*0008*/ 	.word	0x0000001a


	//----- nvinfo : EIATTR_MIN_STACK_SIZE
	.align		4
.L_3:
        /*000c*/ 	.byte	0x04, 0x12
        /*000e*/ 	.short	(.L_5 - .L_4)
	.align		4
.L_4:
        /*0010*/ 	.word	index@(triton_poi_fused__native_batch_norm_legit_no_training_add_relu_13)
        /*0014*/ 	.word	0x00000000


	//----- nvinfo : EIATTR_FRAME_SIZE
	.align		4
.L_5:
        /*0018*/ 	.byte	0x04, 0x11
        /*001a*/ 	.short	(.L_7 - .L_6)
	.align		4
.L_6:
        /*001c*/ 	.word	index@(triton_poi_fused__native_batch_norm_legit_no_training_add_relu_13)
        /*0020*/ 	.word	0x00000000


	//----- nvinfo : EIATTR_MIN_STACK_SIZE
	.align		4
.L_7:
        /*0024*/ 	.byte	0x04, 0x12
        /*0026*/ 	.short	(.L_9 - .L_8)
	.align		4
.L_8:
        /*0028*/ 	.word	index@(triton_poi_fused__native_batch_norm_legit_no_training_add_relu_13)
        /*002c*/ 	.word	0x00000000
.L_9:


//--------------------- .nv.info.triton_poi_fused__native_batch_norm_legit_no_training_add_relu_13 --------------------------
	.section	.nv.info.triton_poi_fused__native_batch_norm_legit_no_training_add_relu_13,"",@"SHT_CUDA_INFO"
	.sectionflags	@""
	.align	4


	//----- nvinfo : EIATTR_CUDA_API_VERSION
	.align		4
        /*0000*/ 	.byte	0x04, 0x37
        /*0002*/ 	.short	(.L_11 - .L_10)
.L_10:
        /*0004*/ 	.word	0x0000007c


	//----- nvinfo : EIATTR_KPARAM_INFO
	.align		4
.L_11:
        /*0008*/ 	.byte	0x04, 0x17
        /*000a*/ 	.short	(.L_13 - .L_12)
.L_12:
        /*000c*/ 	.word	0x00000000
        /*0010*/ 	.short	0x000b
        /*0012*/ 	.short	0x0058
        /*0014*/ 	.byte	0x00, 0xf0, 0x11, 0x00


	//----- nvinfo : EIATTR_KPARAM_INFO
	.align		4
.L_13:
        /*0018*/ 	.byte	0x04, 0x17
        /*001a*/ 	.short	(.L_15 - .L_14)
.L_14:
        /*001c*/ 	.word	0x00000000
        /*0020*/ 	.short	0x000a
        /*0022*/ 	.short	0x0050
        /*0024*/ 	.byte	0x00, 0xf4, 0x21, 0x00


	//----- nvinfo : EIATTR_KPARAM_INFO
	.align		4
.L_15:
        /*0028*/ 	.byte	0x04, 0x17
        /*002a*/ 	.short	(.L_17 - .L_16)
.L_16:
        /*002c*/ 	.word	0x00000000
        /*0030*/ 	.short	0x0009
        /*0032*/ 	.short	0x0048
        /*0034*/ 	.byte	0x00, 0xf4, 0x21, 0x00


	//----- nvinfo : EIATTR_KPARAM_INFO
	.align		4
.L_17:
        /*0038*/ 	.byte	0x04, 0x17
        /*003a*/ 	.short	(.L_19 - .L_18)
.L_18:
        /*003c*/ 	.word	0x00000000
        /*0040*/ 	.short	0x0008
        /*0042*/ 	.short	0x0040
        /*0044*/ 	.byte	0x00, 0xf4, 0x21, 0x00


	//----- nvinfo : EIATTR_KPARAM_INFO
	.align		4
.L_19:
        /*0048*/ 	.byte	0x04, 0x17
        /*004a*/ 	.short	(.L_21 - .L_20)
.L_20:
        /*004c*/ 	.word	0x00000000
        /*0050*/ 	.short	0x0007
        /*0052*/ 	.short	0x0038
        /*0054*/ 	.byte	0x00, 0xf4, 0x21, 0x00


	//----- nvinfo : EIATTR_KPARAM_INFO
	.align		4
.L_21:
        /*0058*/ 	.byte	0x04, 0x17
        /*005a*/ 	.short	(.L_23 - .L_22)
.L_22:
        /*005c*/ 	.word	0x00000000
        /*0060*/ 	.short	0x0006
        /*0062*/ 	.short	0x0030
        /*0064*/ 	.byte	0x00, 0xf4, 0x21, 0x00


	//----- nvinfo : EIATTR_KPARAM_INFO
	.align		4
.L_23:
        /*0068*/ 	.byte	0x04, 0x17
        /*006a*/ 	.short	(.L_25 - .L_24)
.L_24:
        /*006c*/ 	.word	0x00000000
        /*0070*/ 	.short	0x0005
        /*0072*/ 	.short	0x0028
        /*0074*/ 	.byte	0x00, 0xf4, 0x21, 0x00


	//----- nvinfo : EIATTR_KPARAM_INFO
	.align		4
.L_25:
        /*0078*/ 	.byte	0x04, 0x17
        /*007a*/ 	.short	(.L_27 - .L_26)
.L_26:
        /*007c*/ 	.word	0x00000000
        /*0080*/ 	.short	0x0004
        /*0082*/ 	.short	0x0020
        /*0084*/ 	.byte	0x00, 0xf4, 0x21, 0x00


	//----- nvinfo : EIATTR_KPARAM_INFO
	.align		4
.L_27:
        /*0088*/ 	.byte	0x04, 0x17
        /*008a*/ 	.short	(.L_29 - .L_28)
.L_28:
        /*008c*/ 	.word	0x00000000
        /*0090*/ 	.short	0x0003
        /*0092*/ 	.short	0x0018
        /*0094*/ 	.byte	0x00, 0xf4, 0x21, 0x00


	//----- nvinfo : EIATTR_KPARAM_INFO
	.align		4
.L_29:
        /*0098*/ 	.byte	0x04, 0x17
        /*009a*/ 	.short	(.L_31 - .L_30)
.L_30:
        /*009c*/ 	.word	0x00000000
        /*00a0*/ 	.short	0x0002
        /*00a2*/ 	.short	0x0010
        /*00a4*/ 	.byte	0x00, 0xf4, 0x21, 0x00


	//----- nvinfo : EIATTR_KPARAM_INFO
	.align		4
.L_31:
        /*00a8*/ 	.byte	0x04, 0x17
        /*00aa*/ 	.short	(.L_33 - .L_32)
.L_32:
        /*00ac*/ 	.word	0x00000000
        /*00b0*/ 	.short	0x0001
        /*00b2*/ 	.short	0x0008
        /*00b4*/ 	.byte	0x00, 0xf4, 0x21, 0x00


	//----- nvinfo : EIATTR_KPARAM_INFO
	.align		4
.L_33:
        /*00b8*/ 	.byte	0x04, 0x17
        /*00ba*/ 	.short	(.L_35 - .L_34)
.L_34:
        /*00bc*/ 	.word	0x00000000
        /*00c0*/ 	.short	0x0000
        /*00c2*/ 	.short	0x0000
        /*00c4*/ 	.byte	0x00, 0xf4, 0x21, 0x00


	//----- nvinfo : EIATTR_SPARSE_MMA_MASK
	.align		4
.L_35:
        /*00c8*/ 	.byte	0x03, 0x50
        /*00ca*/ 	.short	0x0000


	//----- nvinfo : EIATTR_MAXREG_COUNT
	.align		4
        /*00cc*/ 	.byte	0x03, 0x1b
        /*00ce*/ 	.short	0x00ff


	//----- nvinfo : EIATTR_EXIT_INSTR_OFFSETS
	.align		4
        /*00d0*/ 	.byte	0x04, 0x1c
        /*00d2*/ 	.short	(.L_37 - .L_36)


	//   ....[0]....
.L_36:
        /*00d4*/ 	.word	0x00000570


	//----- nvinfo : EIATTR_REQNTID
	.align		4
.L_37:
        /*00d8*/ 	.byte	0x04, 0x10
        /*00da*/ 	.short	(.L_39 - .L_38)
.L_38:
        /*00dc*/ 	.word	0x00000100
        /*00e0*/ 	.word	0x00000001
        /*00e4*/ 	.word	0x00000001


	//----- nvinfo : EIATTR_CBANK_PARAM_SIZE
	.align		4
.L_39:
        /*00e8*/ 	.byte	0x03, 0x19
        /*00ea*/ 	.short	0x005c


	//----- nvinfo : EIATTR_PARAM_CBANK
	.align		4
        /*00ec*/ 	.byte	0x04, 0x0a
        /*00ee*/ 	.short	(.L_41 - .L_40)
	.align		4
.L_40:
        /*00f0*/ 	.word	index@(.nv.constant0.triton_poi_fused__native_batch_norm_legit_no_training_add_relu_13)
        /*00f4*/ 	.short	0x0210
        /*00f6*/ 	.short	0x005c


	//----- nvinfo : EIATTR_SW_WAR
	.align		4
.L_41:
        /*00f8*/ 	.byte	0x04, 0x36
        /*00fa*/ 	.short	(.L_43 - .L_42)
.L_42:
        /*00fc*/ 	.word	0x00000008
.L_43:


//--------------------- .nv.callgraph             --------------------------
	.section	.nv.callgraph,"",@"SHT_CUDA_CALLGRAPH"
	.align	4
	.sectionentsize	8
	.align		4
        /*0000*/ 	.word	0x00000000
	.align		4
        /*0004*/ 	.word	0xffffffff
	.align		4
        /*0008*/ 	.word	0x00000000
	.align		4
        /*000c*/ 	.word	0xfffffffe
	.align		4
        /*0010*/ 	.word	0x00000000
	.align		4
        /*0014*/ 	.word	0xfffffffd
	.align		4
        /*0018*/ 	.word	0x00000000
	.align		4
        /*001c*/ 	.word	0xfffffffc


//--------------------- .nv.constant4             --------------------------
	.section	.nv.constant4,"a",@progbits
	.align	8
	.align		8
.nv.constant4:
        /*0000*/ 	.dword	_$_str
	.align		8
        /*0008*/ 	.dword	_$_str_$_2


//--------------------- .text.triton_poi_fused__native_batch_norm_legit_no_training_add_relu_13 --------------------------
	.section	.text.triton_poi_fused__native_batch_norm_legit_no_training_add_relu_13,"ax",@progbits
	.align	128
        .global         triton_poi_fused__native_batch_norm_legit_no_training_add_relu_13
        .type           triton_poi_fused__native_batch_norm_legit_no_training_add_relu_13,@function
        .size           triton_poi_fused__native_batch_norm_legit_no_training_add_relu_13,(.L_x_1 - triton_poi_fused__native_batch_norm_legit_no_training_add_relu_13)
        .other          triton_poi_fused__native_batch_norm_legit_no_training_add_relu_13,@"STO_CUDA_ENTRY STV_DEFAULT"
triton_poi_fused__native_batch_norm_legit_no_training_add_relu_13:
.text.triton_poi_fused__native_batch_norm_legit_no_training_add_relu_13:
[----:B------:R-:W-:Y:S01]  /*0000*/  LDC R1, c[0x0][0x28] ;  /* 0x00000a00ff017b82 */ /* 0x000fe20000000800 */
[----:B------:R-:W1:Y:S07]  /*0010*/  S2R R0, SR_TID.X ;  /* 0x0000000000007919 */ /* 0x000e6e0000002100 */
[----:B------:R-:W2:Y:S01]  /*0020*/  LDC.64 R16, c[0x0][0x250] ;  /* 0x00009400ff107b82 */ /* 0x000ea20000000a00 */
[----:B------:R-:W-:Y:S01]  /*0030*/  ULDC.64 UR4, c[0x0][0x208] ;  /* 0x0000820000047ab9 */ /* 0x000fe20000000a00 */
[----:B------:R-:W3:Y:S06]  /*0040*/  S2R R5, SR_CTAID.X ;  /* 0x0000000000057919 */ /* 0x000eec0000002500 */
[----:B------:R-:W4:Y:S08]  /*0050*/  LDC.64 R18, c[0x0][0x248] ;  /* 0x00009200ff127b82 */ /* 0x000f300000000a00 */
[----:B------:R-:W5:Y:S08]  /*0060*/  LDC.64 R22, c[0x0][0x218] ;  /* 0x00008600ff167b82 */ /* 0x000f700000000a00 */
[----:B------:R-:W4:Y:S01]  /*0070*/  LDC.64 R8, c[0x0][0x240] ;  /* 0x00009000ff087b82 */ /* 0x000f220000000a00 */
[----:B-1----:R-:W-:-:S07]  /*0080*/  SHF.L.U32 R0, R0, 0x1, RZ ;  /* 0x0000000100007819 */ /* 0x002fce00000006ff */
[----:B------:R-:W1:Y:S01]  /*0090*/  LDC.64 R20, c[0x0][0x220] ;  /* 0x00008800ff147b82 */ /* 0x000e620000000a00 */
[----:B---3--:R-:W-:Y:S02]  /*00a0*/  SHF.R.S32.HI R3, RZ, 0x16, R5 ;  /* 0x00000016ff037819 */ /* 0x008fe40000011405 */
[----:B------:R-:W-:Y:S02]  /*00b0*/  LOP3.LUT R0, R0, 0x1fe, RZ, 0xc0, !PT ;  /* 0x000001fe00007812 */ /* 0x000fe400078ec0ff */
[----:B------:R-:W-:-:S03]  /*00c0*/  SGXT R3, R3, 0x1 ;  /* 0x000000010303781a */ /* 0x000fc60000000200 */
[----:B------:R-:W3:Y:S01]  /*00d0*/  LDC.64 R14, c[0x0][0x230] ;  /* 0x00008c00ff0e7b82 */ /* 0x000ee20000000a00 */
[----:B------:R-:W-:-:S04]  /*00e0*/  LEA R12, R5, R0, 0x9 ;  /* 0x00000000050c7211 */ /* 0x000fc800078e48ff */
[----:B------:R-:W-:-:S03]  /*00f0*/  LEA.HI R3, R3, R12, RZ, 0x6 ;  /* 0x0000000c03037211 */ /* 0x000fc600078f30ff */
[----:B------:R-:W1:Y:S01]  /*0100*/  LDC.64 R4, c[0x0][0x228] ;  /* 0x00008a00ff047b82 */ /* 0x000e620000000a00 */
[--C-:B------:R-:W-:Y:S02]  /*0110*/  SHF.R.S32.HI R13, RZ, 0x6, R3.reuse ;  /* 0x00000006ff0d7819 */ /* 0x100fe40000011403 */
[----:B------:R-:W-:-:S04]  /*0120*/  SHF.R.S32.HI R0, RZ, 0x1f, R3 ;  /* 0x0000001fff007819 */ /* 0x000fc80000011403 */
[----:B------:R-:W-:Y:S01]  /*0130*/  LEA.HI R0, R0, R13, RZ, 0xb ;  /* 0x0000000d00007211 */ /* 0x000fe200078f58ff */
[----:B------:R-:W3:Y:S03]  /*0140*/  LDC.64 R10, c[0x0][0x238] ;  /* 0x00008e00ff0a7b82 */ /* 0x000ee60000000a00 */
[----:B------:R-:W-:-:S04]  /*0150*/  LOP3.LUT R0, R0, 0xfffff800, RZ, 0xc0, !PT ;  /* 0xfffff80000007812 */ /* 0x000fc800078ec0ff */
[----:B------:R-:W-:Y:S01]  /*0160*/  IADD3 R13, R13, -R0, RZ ;  /* 0x800000000d0d7210 */ /* 0x000fe20007ffe0ff */
[----:B------:R-:W3:Y:S04]  /*0170*/  LDC.64 R6, c[0x0][0x258] ;  /* 0x00009600ff067b82 */ /* 0x000ee80000000a00 */
[----:B--2---:R-:W-:-:S04]  /*0180*/  IMAD.WIDE R16, R13, 0x4, R16 ;  /* 0x000000040d107825 */ /* 0x004fc800078e0210 */
[C---:B01----:R-:W-:Y:S01]  /*0190*/  IMAD.WIDE R4, R13.reuse, 0x4, R4 ;  /* 0x000000040d047825 */ /* 0x043fe200078e0204 */
[----:B------:R-:W0:Y:S01]  /*01a0*/  LDC.64 R2, c[0x0][0x260] ;  /* 0x00009800ff027b82 */ /* 0x000e220000000a00 */
[----:B------:R-:W2:Y:S04]  /*01b0*/  LDG.E.EL R16, desc[UR4][R16.64] ;  /* 0x0000000410107981 */ /* 0x000ea8000c2e1900 */
[----:B------:R5:W2:Y:S01]  /*01c0*/  LDG.E.EL R0, desc[UR4][R4.64] ;  /* 0x0000000404007981 */ /* 0x000aa2000c2e1900 */
[----:B----4-:R-:W-:-:S04]  /*01d0*/  IMAD.WIDE R18, R13, 0x4, R18 ;  /* 0x000000040d127825 */ /* 0x010fc800078e0212 */
[C---:B------:R-:W-:Y:S02]  /*01e0*/  IMAD.WIDE R8, R12.reuse, 0x4, R8 ;  /* 0x000000040c087825 */ /* 0x040fe400078e0208 */
[----:B------:R-:W4:Y:S02]  /*01f0*/  LDG.E.EL R18, desc[UR4][R18.64] ;  /* 0x0000000412127981 */ /* 0x000f24000c2e1900 */
[C---:B------:R-:W-:Y:S02]  /*0200*/  IMAD.WIDE R20, R13.reuse, 0x4, R20 ;  /* 0x000000040d147825 */ /* 0x040fe400078e0214 */
[----:B------:R-:W4:Y:S02]  /*0210*/  LDG.E.64 R8, desc[UR4][R8.64] ;  /* 0x0000000408087981 */ /* 0x000f24000c1e1b00 */
[----:B-----5:R-:W-:Y:S02]  /*0220*/  IMAD.WIDE R4, R12, 0x4, R22 ;  /* 0x000000040c047825 */ /* 0x020fe400078e0216 */
[----:B------:R-:W5:Y:S02]  /*0230*/  LDG.E.EL R17, desc[UR4][R20.64] ;  /* 0x0000000414117981 */ /* 0x000f64000c2e1900 */
[----:B---3--:R-:W-:-:S02]  /*0240*/  IMAD.WIDE R14, R13, 0x4, R14 ;  /* 0x000000040d0e7825 */ /* 0x008fc400078e020e */
[----:B------:R-:W5:Y:S02]  /*0250*/  LDG.E.64 R4, desc[UR4][R4.64] ;  /* 0x0000000404047981 */ /* 0x000f64000c1e1b00 */
[C---:B------:R-:W-:Y:S02]  /*0260*/  IMAD.WIDE R10, R13.reuse, 0x4, R10 ;  /* 0x000000040d0a7825 */ /* 0x040fe400078e020a */
[----:B------:R-:W3:Y:S02]  /*0270*/  LDG.E.EL R14, desc[UR4][R14.64] ;  /* 0x000000040e0e7981 */ /* 0x000ee4000c2e1900 */
[C---:B------:R-:W-:Y:S02]  /*0280*/  IMAD.WIDE R6, R13.reuse, 0x4, R6 ;  /* 0x000000040d067825 */ /* 0x040fe400078e0206 */
[----:B------:R-:W3:Y:S02]  /*0290*/  LDG.E.EL R11, desc[UR4][R10.64] ;  /* 0x000000040a0b7981 */ /* 0x000ee4000c2e1900 */
[----:B0-----:R-:W-:-:S02]  /*02a0*/  IMAD.WIDE R2, R13, 0x4, R2 ;  /* 0x000000040d027825 */ /* 0x001fc400078e0202 */
[----:B------:R0:W3:Y:S04]  /*02b0*/  LDG.E.EL R6, desc[UR4][R6.64] ;  /* 0x0000000406067981 */ /* 0x0000e8000c2e1900 */
[----:B------:R1:W3:Y:S01]  /*02c0*/  LDG.E.EL R13, desc[UR4][R2.64] ;  /* 0x00000004020d7981 */ /* 0x0002e2000c2e1900 */
[----:B0-----:R-:W-:Y:S01]  /*02d0*/  HFMA2.MMA R7, -RZ, RZ, 1.625, 0 ;  /* 0x3e800000ff077435 */ /* 0x001fe200000001ff */
[----:B-1----:R-:W0:Y:S02]  /*02e0*/  LDC.64 R2, c[0x0][0x210] ;  /* 0x00008400ff027b82 */ /* 0x002e240000000a00 */
[----:B0-----:R-:W-:-:S04]  /*02f0*/  IMAD.WIDE R2, R12, 0x4, R2 ;  /* 0x000000040c027825 */ /* 0x001fc800078e0202 */
[----:B--2---:R-:W-:Y:S01]  /*0300*/  FADD R16, R16, 9.9999997473787516356e-06 ;  /* 0x3727c5ac10107421 */ /* 0x004fe20000000000 */
[----:B------:R-:W-:-:S03]  /*0310*/  FADD R0, R0, 9.9999997473787516356e-06 ;  /* 0x3727c5ac00007421 */ /* 0x000fc60000000000 */
[----:B------:R-:W0:Y:S08]  /*0320*/  MUFU.SQRT R20, R16 ;  /* 0x0000001000147308 */ /* 0x000e300000002000 */
[----:B------:R-:W1:Y:S01]  /*0330*/  MUFU.SQRT R19, R0 ;  /* 0x0000000000137308 */ /* 0x000e620000002000 */
[C---:B0-----:R-:W-:Y:S02]  /*0340*/  FSETP.GT.AND P1, PT, R20.reuse, 8.50705917302346158658e+37, PT ;  /* 0x7e8000001400780b */ /* 0x041fe40003f24000 */
[----:B------:R-:W-:-:S02]  /*0350*/  FSETP.GEU.AND P3, PT, R20, 1.175494350822287508e-38, PT ;  /* 0x008000001400780b */ /* 0x000fc40003f6e000 */
[C---:B-1----:R-:W-:Y:S02]  /*0360*/  FSETP.GT.AND P0, PT, R19.reuse, 8.50705917302346158658e+37, PT ;  /* 0x7e8000001300780b */ /* 0x042fe40003f04000 */
[----:B------:R-:W-:-:S07]  /*0370*/  FSETP.GEU.AND P2, PT, R19, 1.175494350822287508e-38, PT ;  /* 0x008000001300780b */ /* 0x000fce0003f4e000 */
[----:B------:R-:W-:-:S04]  /*0380*/  @P1 FMUL R20, R20, 0.25 ;  /* 0x3e80000014141820 */ /* 0x000fc80000400000 */
[----:B------:R-:W-:Y:S01]  /*0390*/  @!P3 FMUL R20, R20, 16777216 ;  /* 0x4b8000001414b820 */ /* 0x000fe20000400000 */
[----:B------:R-:W-:-:S04]  /*03a0*/  @P0 FMUL R19, R19, 0.25 ;  /* 0x3e80000013130820 */ /* 0x000fc80000400000 */
[----:B------:R-:W-:Y:S01]  /*03b0*/  @!P2 FMUL R19, R19, 16777216 ;  /* 0x4b8000001313a820 */ /* 0x000fe20000400000 */
[----:B------:R-:W0:Y:S01]  /*03c0*/  MUFU.RCP R20, R20 ;  /* 0x0000001400147308 */ /* 0x000e220000001000 */
[----:B------:R-:W-:-:S07]  /*03d0*/  FSEL R0, R7, 1, P0 ;  /* 0x3f80000007007808 */ /* 0x000fce0000000000 */
[----:B------:R-:W1:Y:S01]  /*03e0*/  MUFU.RCP R19, R19 ;  /* 0x0000001300137308 */ /* 0x000e620000001000 */
[----:B------:R-:W-:Y:S01]  /*03f0*/  FSEL R7, R7, 1, P1 ;  /* 0x3f80000007077808 */ /* 0x000fe20000800000 */
[----:B------:R-:W-:-:S04]  /*0400*/  @!P2 FMUL R0, R0, 16777216 ;  /* 0x4b8000000000a820 */ /* 0x000fc80000400000 */
[----:B------:R-:W-:Y:S01]  /*0410*/  @!P3 FMUL R7, R7, 16777216 ;  /* 0x4b8000000707b820 */ /* 0x000fe20000400000 */
[--C-:B-----5:R-:W-:Y:S01]  /*0420*/  FADD R15, R4, -R17.reuse ;  /* 0x80000011040f7221 */ /* 0x120fe20000000000 */
[--C-:B----4-:R-:W-:Y:S02]  /*0430*/  FADD R8, R8, -R18.reuse ;  /* 0x8000001208087221 */ /* 0x110fe40000000000 */
[----:B0-----:R-:W-:Y:S01]  /*0440*/  FMUL R7, R20, R7 ;  /* 0x0000000714077220 */ /* 0x001fe20000400000 */
[----:B------:R-:W-:Y:S01]  /*0450*/  FADD R5, R5, -R17 ;  /* 0x8000001105057221 */ /* 0x000fe20000000000 */
[----:B------:R-:W-:Y:S01]  /*0460*/  FADD R18, R9, -R18 ;  /* 0x8000001209127221 */ /* 0x000fe20000000000 */
[----:B-1----:R-:W-:Y:S01]  /*0470*/  FMUL R0, R19, R0 ;  /* 0x0000000013007220 */ /* 0x002fe20000400000 */
[C---:B------:R-:W-:Y:S02]  /*0480*/  FMUL R8, R7.reuse, R8 ;  /* 0x0000000807087220 */ /* 0x040fe40000400000 */
[----:B------:R-:W-:Y:S01]  /*0490*/  FMUL R18, R7, R18 ;  /* 0x0000001207127220 */ /* 0x000fe20000400000 */
[C---:B------:R-:W-:Y:S01]  /*04a0*/  FMUL R15, R0.reuse, R15 ;  /* 0x0000000f000f7220 */ /* 0x040fe20000400000 */
[----:B------:R-:W-:Y:S01]  /*04b0*/  FMUL R0, R0, R5 ;  /* 0x0000000500007220 */ /* 0x000fe20000400000 */
[----:B---3--:R-:W-:-:S02]  /*04c0*/  FFMA R8, R6, R8, R13 ;  /* 0x0000000806087223 */ /* 0x008fc4000000000d */
[C-C-:B------:R-:W-:Y:S01]  /*04d0*/  FFMA R15, R14.reuse, R15, R11.reuse ;  /* 0x0000000f0e0f7223 */ /* 0x140fe2000000000b */
[----:B------:R-:W-:Y:S01]  /*04e0*/  FFMA R11, R14, R0, R11 ;  /* 0x000000000e0b7223 */ /* 0x000fe2000000000b */
[----:B------:R-:W-:-:S03]  /*04f0*/  FFMA R18, R6, R18, R13 ;  /* 0x0000001206127223 */ /* 0x000fc6000000000d */
[----:B------:R-:W-:Y:S01]  /*0500*/  FSETP.GEU.AND P0, PT, R15, -R8, PT ;  /* 0x800000080f00720b */ /* 0x000fe20003f0e000 */
[----:B------:R-:W-:Y:S01]  /*0510*/  FADD R8, R8, R15 ;  /* 0x0000000f08087221 */ /* 0x000fe20000000000 */
[----:B------:R-:W-:Y:S01]  /*0520*/  FADD R0, R18, R11 ;  /* 0x0000000b12007221 */ /* 0x000fe20000000000 */
[----:B------:R-:W-:-:S03]  /*0530*/  FSETP.GEU.AND P1, PT, R11, -R18, PT ;  /* 0x800000120b00720b */ /* 0x000fc60003f2e000 */
[----:B------:R-:W-:Y:S02]  /*0540*/  FSEL R8, R8, RZ, P0 ;  /* 0x000000ff08087208 */ /* 0x000fe40000000000 */
[----:B------:R-:W-:-:S05]  /*0550*/  FSEL R9, R0, RZ, P1 ;  /* 0x000000ff00097208 */ /* 0x000fca0000800000 */
[----:B------:R-:W-:Y:S01]  /*0560*/  STG.E.64 desc[UR4][R2.64], R8 ;  /* 0x0000000802007986 */ /* 0x000fe2000c101b04 */
[----:B------:R-:W-:Y:S05]  /*0570*/  EXIT ;  /* 0x000000000000794d */ /* 0x000fea0003800000 */
.L_x_0:
[----:B------:R-:W-:-:S00]  /*0580*/  BRA `(.L_x_0) ;  /* 0xfffffffc00fc7947 */ /* 0x000fc0000383ffff */
[----:B------:R-:W-:-:S00]  /*0590*/  NOP ;  /* 0x0000000000007918 */ /* 0x000fc00000000000 */
        /* <DEDUP_REMOVED lines=14> */
.L_x_1:


//--------------------- .nv.global.init           --------------------------
	.section	.nv.global.init,"aw",@progbits
.nv.global.init:
	.type		_$_str,@object
	.size		_$_str,(_$_str_$_2 - _$_str)
_$_str:
        /*0000*/ 	.byte	0x5f, 0x5f, 0x43, 0x55, 0x44, 0x41, 0x5f, 0x46, 0x54, 0x5a, 0x00
	.type		_$_str_$_2,@object
	.size		_$_str_$_2,(.L_1 - _$_str_$_2)
_$_str_$_2:
        /*000b*/ 	.byte	0x5f, 0x5f, 0x43, 0x55, 0x44, 0x41, 0x5f, 0x50, 0x52, 0x45, 0x43, 0x5f, 0x53, 0x51, 0x52, 0x54
        /*001b*/ 	.byte	0x00
.L_1:


//--------------------- .nv.constant0.triton_poi_fused__native_batch_norm_legit_no_training_add_relu_13 --------------------------
	.section	.nv.constant0.triton_poi_fused__native_batch_norm_legit_no_training_add_relu_13,"a",@progbits
	.sectionflags	@""
	.align	4
.nv.constant0.triton_poi_fused__native_batch_norm_legit_no_training_add_relu_13:
	.zero		620
